//
// Generated by NVIDIA NVVM Compiler
//
// Compiler Build ID: CL-36424714
// Cuda compilation tools, release 13.0, V13.0.88
// Based on NVVM 20.0.0
//

.version 9.0
.target sm_100
.address_size 64

	// .globl	_Z13conv2d_kernelPKfS0_Pfiiiiiiiiii

.visible .entry _Z13conv2d_kernelPKfS0_Pfiiiiiiiiii(
	.param .u64 .ptr .align 1 _Z13conv2d_kernelPKfS0_Pfiiiiiiiiii_param_0,
	.param .u64 .ptr .align 1 _Z13conv2d_kernelPKfS0_Pfiiiiiiiiii_param_1,
	.param .u64 .ptr .align 1 _Z13conv2d_kernelPKfS0_Pfiiiiiiiiii_param_2,
	.param .u32 _Z13conv2d_kernelPKfS0_Pfiiiiiiiiii_param_3,
	.param .u32 _Z13conv2d_kernelPKfS0_Pfiiiiiiiiii_param_4,
	.param .u32 _Z13conv2d_kernelPKfS0_Pfiiiiiiiiii_param_5,
	.param .u32 _Z13conv2d_kernelPKfS0_Pfiiiiiiiiii_param_6,
	.param .u32 _Z13conv2d_kernelPKfS0_Pfiiiiiiiiii_param_7,
	.param .u32 _Z13conv2d_kernelPKfS0_Pfiiiiiiiiii_param_8,
	.param .u32 _Z13conv2d_kernelPKfS0_Pfiiiiiiiiii_param_9,
	.param .u32 _Z13conv2d_kernelPKfS0_Pfiiiiiiiiii_param_10,
	.param .u32 _Z13conv2d_kernelPKfS0_Pfiiiiiiiiii_param_11,
	.param .u32 _Z13conv2d_kernelPKfS0_Pfiiiiiiiiii_param_12
)
{
	.reg .pred 	%p<26>;
	.reg .b32 	%r<139>;
	.reg .b32 	%f<116>;
	.reg .b64 	%rd<59>;

	ld.param.u64 	%rd9, [_Z13conv2d_kernelPKfS0_Pfiiiiiiiiii_param_0];
	ld.param.u64 	%rd10, [_Z13conv2d_kernelPKfS0_Pfiiiiiiiiii_param_1];
	ld.param.u64 	%rd8, [_Z13conv2d_kernelPKfS0_Pfiiiiiiiiii_param_2];
	ld.param.u32 	%r46, [_Z13conv2d_kernelPKfS0_Pfiiiiiiiiii_param_3];
	ld.param.u32 	%r47, [_Z13conv2d_kernelPKfS0_Pfiiiiiiiiii_param_4];
	ld.param.u32 	%r48, [_Z13conv2d_kernelPKfS0_Pfiiiiiiiiii_param_5];
	ld.param.u32 	%r49, [_Z13conv2d_kernelPKfS0_Pfiiiiiiiiii_param_6];
	cvta.to.global.u64 	%rd1, %rd9;
	cvta.to.global.u64 	%rd2, %rd10;
	cvta.to.global.u64 	%rd3, %rd8;
	add.s32 	%r53, %r47, -1;
	mad.lo.s32 	%r54, %r49, %r53, %r48;
	mov.u32 	%r55, %ntid.x;
	mov.u32 	%r56, %ctaid.x;
	mov.u32 	%r57, %tid.x;
	mad.lo.s32 	%r1, %r55, %r56, %r57;
	setp.ge.s32 	%p1, %r1, %r54;
	@%p1 bra 	$L__BB0_35;
	ld.param.u32 	%r120, [_Z13conv2d_kernelPKfS0_Pfiiiiiiiiii_param_11];
	ld.param.u32 	%r117, [_Z13conv2d_kernelPKfS0_Pfiiiiiiiiii_param_10];
	rem.s32 	%r2, %r1, %r49;
	setp.ge.s32 	%p2, %r2, %r48;
	min.s32 	%r58, %r117, %r120;
	setp.lt.s32 	%p3, %r58, 1;
	or.pred  	%p4, %p3, %p2;
	@%p4 bra 	$L__BB0_35;
	setp.lt.s32 	%p5, %r46, 1;
	@%p5 bra 	$L__BB0_22;
	and.b32  	%r3, %r46, 15;
	and.b32  	%r4, %r46, 7;
	div.s32 	%r5, %r1, %r49;
	and.b32  	%r6, %r46, 2147483632;
	and.b32  	%r7, %r46, 3;
	neg.s32 	%r8, %r6;
	add.s64 	%rd4, %rd1, 32;
	add.s64 	%rd5, %rd2, 32;
	mov.b32 	%r125, 0;
$L__BB0_4:
	ld.param.u32 	%r124, [_Z13conv2d_kernelPKfS0_Pfiiiiiiiiii_param_12];
	mul.lo.s32 	%r10, %r125, %r124;
	mov.b32 	%r126, 0;
$L__BB0_5:
	mul.lo.s32 	%r12, %r126, %r46;
	mov.f32 	%f115, 0f00000000;
	mov.b32 	%r127, 0;
$L__BB0_6:
	setp.lt.u32 	%p14, %r46, 16;
	add.s32 	%r104, %r127, %r10;
	mad.lo.s32 	%r14, %r104, %r49, %r1;
	add.s32 	%r105, %r127, %r12;
	mul.lo.s32 	%r15, %r105, %r46;
	mov.b32 	%r132, 0;
	@%p14 bra 	$L__BB0_9;
	mov.u32 	%r128, %r15;
	mov.u32 	%r129, %r14;
	mov.u32 	%r130, %r8;
$L__BB0_8:
	.pragma "nounroll";
	mul.wide.s32 	%rd41, %r129, 4;
	add.s64 	%rd42, %rd4, %rd41;
	mul.wide.s32 	%rd43, %r128, 4;
	add.s64 	%rd44, %rd5, %rd43;
	ld.global.f32 	%f18, [%rd44+-32];
	ld.global.f32 	%f19, [%rd42+-32];
	fma.rn.f32 	%f20, %f18, %f19, %f115;
	ld.global.f32 	%f21, [%rd44+-28];
	ld.global.f32 	%f22, [%rd42+-28];
	fma.rn.f32 	%f23, %f21, %f22, %f20;
	ld.global.f32 	%f24, [%rd44+-24];
	ld.global.f32 	%f25, [%rd42+-24];
	fma.rn.f32 	%f26, %f24, %f25, %f23;
	ld.global.f32 	%f27, [%rd44+-20];
	ld.global.f32 	%f28, [%rd42+-20];
	fma.rn.f32 	%f29, %f27, %f28, %f26;
	ld.global.f32 	%f30, [%rd44+-16];
	ld.global.f32 	%f31, [%rd42+-16];
	fma.rn.f32 	%f32, %f30, %f31, %f29;
	ld.global.f32 	%f33, [%rd44+-12];
	ld.global.f32 	%f34, [%rd42+-12];
	fma.rn.f32 	%f35, %f33, %f34, %f32;
	ld.global.f32 	%f36, [%rd44+-8];
	ld.global.f32 	%f37, [%rd42+-8];
	fma.rn.f32 	%f38, %f36, %f37, %f35;
	ld.global.f32 	%f39, [%rd44+-4];
	ld.global.f32 	%f40, [%rd42+-4];
	fma.rn.f32 	%f41, %f39, %f40, %f38;
	ld.global.f32 	%f42, [%rd44];
	ld.global.f32 	%f43, [%rd42];
	fma.rn.f32 	%f44, %f42, %f43, %f41;
	ld.global.f32 	%f45, [%rd44+4];
	ld.global.f32 	%f46, [%rd42+4];
	fma.rn.f32 	%f47, %f45, %f46, %f44;
	ld.global.f32 	%f48, [%rd44+8];
	ld.global.f32 	%f49, [%rd42+8];
	fma.rn.f32 	%f50, %f48, %f49, %f47;
	ld.global.f32 	%f51, [%rd44+12];
	ld.global.f32 	%f52, [%rd42+12];
	fma.rn.f32 	%f53, %f51, %f52, %f50;
	ld.global.f32 	%f54, [%rd44+16];
	ld.global.f32 	%f55, [%rd42+16];
	fma.rn.f32 	%f56, %f54, %f55, %f53;
	ld.global.f32 	%f57, [%rd44+20];
	ld.global.f32 	%f58, [%rd42+20];
	fma.rn.f32 	%f59, %f57, %f58, %f56;
	ld.global.f32 	%f60, [%rd44+24];
	ld.global.f32 	%f61, [%rd42+24];
	fma.rn.f32 	%f62, %f60, %f61, %f59;
	ld.global.f32 	%f63, [%rd44+28];
	ld.global.f32 	%f64, [%rd42+28];
	fma.rn.f32 	%f115, %f63, %f64, %f62;
	add.s32 	%r130, %r130, 16;
	add.s32 	%r129, %r129, 16;
	add.s32 	%r128, %r128, 16;
	setp.ne.s32 	%p15, %r130, 0;
	mov.u32 	%r132, %r6;
	@%p15 bra 	$L__BB0_8;
$L__BB0_9:
	setp.eq.s32 	%p16, %r3, 0;
	@%p16 bra 	$L__BB0_19;
	add.s32 	%r106, %r3, -1;
	setp.lt.u32 	%p17, %r106, 7;
	@%p17 bra 	$L__BB0_12;
	add.s32 	%r107, %r14, %r132;
	add.s32 	%r108, %r132, %r15;
	mul.wide.s32 	%rd45, %r108, 4;
	add.s64 	%rd46, %rd2, %rd45;
	ld.global.f32 	%f66, [%rd46];
	mul.wide.s32 	%rd47, %r107, 4;
	add.s64 	%rd48, %rd1, %rd47;
	ld.global.f32 	%f67, [%rd48];
	fma.rn.f32 	%f68, %f66, %f67, %f115;
	ld.global.f32 	%f69, [%rd46+4];
	ld.global.f32 	%f70, [%rd48+4];
	fma.rn.f32 	%f71, %f69, %f70, %f68;
	ld.global.f32 	%f72, [%rd46+8];
	ld.global.f32 	%f73, [%rd48+8];
	fma.rn.f32 	%f74, %f72, %f73, %f71;
	ld.global.f32 	%f75, [%rd46+12];
	ld.global.f32 	%f76, [%rd48+12];
	fma.rn.f32 	%f77, %f75, %f76, %f74;
	ld.global.f32 	%f78, [%rd46+16];
	ld.global.f32 	%f79, [%rd48+16];
	fma.rn.f32 	%f80, %f78, %f79, %f77;
	ld.global.f32 	%f81, [%rd46+20];
	ld.global.f32 	%f82, [%rd48+20];
	fma.rn.f32 	%f83, %f81, %f82, %f80;
	ld.global.f32 	%f84, [%rd46+24];
	ld.global.f32 	%f85, [%rd48+24];
	fma.rn.f32 	%f86, %f84, %f85, %f83;
	ld.global.f32 	%f87, [%rd46+28];
	ld.global.f32 	%f88, [%rd48+28];
	fma.rn.f32 	%f115, %f87, %f88, %f86;
	add.s32 	%r132, %r132, 8;
$L__BB0_12:
	setp.eq.s32 	%p18, %r4, 0;
	@%p18 bra 	$L__BB0_19;
	add.s32 	%r109, %r4, -1;
	setp.lt.u32 	%p19, %r109, 3;
	@%p19 bra 	$L__BB0_15;
	add.s32 	%r110, %r14, %r132;
	add.s32 	%r111, %r132, %r15;
	mul.wide.s32 	%rd49, %r111, 4;
	add.s64 	%rd50, %rd2, %rd49;
	ld.global.f32 	%f90, [%rd50];
	mul.wide.s32 	%rd51, %r110, 4;
	add.s64 	%rd52, %rd1, %rd51;
	ld.global.f32 	%f91, [%rd52];
	fma.rn.f32 	%f92, %f90, %f91, %f115;
	ld.global.f32 	%f93, [%rd50+4];
	ld.global.f32 	%f94, [%rd52+4];
	fma.rn.f32 	%f95, %f93, %f94, %f92;
	ld.global.f32 	%f96, [%rd50+8];
	ld.global.f32 	%f97, [%rd52+8];
	fma.rn.f32 	%f98, %f96, %f97, %f95;
	ld.global.f32 	%f99, [%rd50+12];
	ld.global.f32 	%f100, [%rd52+12];
	fma.rn.f32 	%f115, %f99, %f100, %f98;
	add.s32 	%r132, %r132, 4;
$L__BB0_15:
	setp.eq.s32 	%p20, %r7, 0;
	@%p20 bra 	$L__BB0_19;
	setp.eq.s32 	%p21, %r7, 1;
	add.s32 	%r112, %r14, %r132;
	add.s32 	%r113, %r132, %r15;
	mul.wide.s32 	%rd53, %r113, 4;
	add.s64 	%rd6, %rd2, %rd53;
	ld.global.f32 	%f101, [%rd6];
	mul.wide.s32 	%rd54, %r112, 4;
	add.s64 	%rd7, %rd1, %rd54;
	ld.global.f32 	%f102, [%rd7];
	fma.rn.f32 	%f115, %f101, %f102, %f115;
	@%p21 bra 	$L__BB0_19;
	setp.eq.s32 	%p22, %r7, 2;
	ld.global.f32 	%f103, [%rd6+4];
	ld.global.f32 	%f104, [%rd7+4];
	fma.rn.f32 	%f115, %f103, %f104, %f115;
	@%p22 bra 	$L__BB0_19;
	ld.global.f32 	%f105, [%rd6+8];
	ld.global.f32 	%f106, [%rd7+8];
	fma.rn.f32 	%f115, %f105, %f106, %f115;
$L__BB0_19:
	add.s32 	%r127, %r127, 1;
	setp.ne.s32 	%p23, %r127, %r46;
	@%p23 bra 	$L__BB0_6;
	ld.param.u32 	%r123, [_Z13conv2d_kernelPKfS0_Pfiiiiiiiiii_param_11];
	ld.param.u64 	%rd58, [_Z13conv2d_kernelPKfS0_Pfiiiiiiiiii_param_2];
	mad.lo.s32 	%r114, %r125, %r123, %r126;
	mad.lo.s32 	%r115, %r114, %r47, %r5;
	mad.lo.s32 	%r116, %r115, %r48, %r2;
	cvta.to.global.u64 	%rd55, %rd58;
	mul.wide.s32 	%rd56, %r116, 4;
	add.s64 	%rd57, %rd55, %rd56;
	st.global.f32 	[%rd57], %f115;
	add.s32 	%r126, %r126, 1;
	setp.ne.s32 	%p24, %r126, %r123;
	@%p24 bra 	$L__BB0_5;
	ld.param.u32 	%r119, [_Z13conv2d_kernelPKfS0_Pfiiiiiiiiii_param_10];
	add.s32 	%r125, %r125, 1;
	setp.eq.s32 	%p25, %r125, %r119;
	@%p25 bra 	$L__BB0_35;
	bra.uni 	$L__BB0_4;
$L__BB0_22:
	ld.param.u32 	%r121, [_Z13conv2d_kernelPKfS0_Pfiiiiiiiiii_param_11];
	and.b32  	%r30, %r121, 7;
	add.s32 	%r31, %r30, -1;
	and.b32  	%r32, %r121, 3;
	div.s32 	%r33, %r1, %r49;
	and.b32  	%r34, %r121, 2147483640;
	and.b32  	%r35, %r121, 1;
	mov.b32 	%r134, 0;
$L__BB0_23:
	ld.param.u32 	%r122, [_Z13conv2d_kernelPKfS0_Pfiiiiiiiiii_param_11];
	setp.lt.u32 	%p6, %r122, 8;
	mul.lo.s32 	%r37, %r134, %r122;
	mov.b32 	%r137, 0;
	@%p6 bra 	$L__BB0_26;
	mov.b32 	%r135, 0;
$L__BB0_25:
	.pragma "nounroll";
	add.s32 	%r62, %r135, %r37;
	mad.lo.s32 	%r63, %r62, %r47, %r33;
	mad.lo.s32 	%r64, %r63, %r48, %r2;
	mul.wide.s32 	%rd11, %r64, 4;
	add.s64 	%rd12, %rd3, %rd11;
	mov.b32 	%r65, 0;
	st.global.u32 	[%rd12], %r65;
	add.s32 	%r66, %r63, %r47;
	mad.lo.s32 	%r67, %r66, %r48, %r2;
	mul.wide.s32 	%rd13, %r67, 4;
	add.s64 	%rd14, %rd3, %rd13;
	st.global.u32 	[%rd14], %r65;
	add.s32 	%r68, %r66, %r47;
	mad.lo.s32 	%r69, %r68, %r48, %r2;
	mul.wide.s32 	%rd15, %r69, 4;
	add.s64 	%rd16, %rd3, %rd15;
	st.global.u32 	[%rd16], %r65;
	add.s32 	%r70, %r68, %r47;
	mad.lo.s32 	%r71, %r70, %r48, %r2;
	mul.wide.s32 	%rd17, %r71, 4;
	add.s64 	%rd18, %rd3, %rd17;
	st.global.u32 	[%rd18], %r65;
	add.s32 	%r72, %r70, %r47;
	mad.lo.s32 	%r73, %r72, %r48, %r2;
	mul.wide.s32 	%rd19, %r73, 4;
	add.s64 	%rd20, %rd3, %rd19;
	st.global.u32 	[%rd20], %r65;
	add.s32 	%r74, %r72, %r47;
	mad.lo.s32 	%r75, %r74, %r48, %r2;
	mul.wide.s32 	%rd21, %r75, 4;
	add.s64 	%rd22, %rd3, %rd21;
	st.global.u32 	[%rd22], %r65;
	add.s32 	%r76, %r74, %r47;
	mad.lo.s32 	%r77, %r76, %r48, %r2;
	mul.wide.s32 	%rd23, %r77, 4;
	add.s64 	%rd24, %rd3, %rd23;
	st.global.u32 	[%rd24], %r65;
	add.s32 	%r78, %r76, %r47;
	mad.lo.s32 	%r79, %r78, %r48, %r2;
	mul.wide.s32 	%rd25, %r79, 4;
	add.s64 	%rd26, %rd3, %rd25;
	st.global.u32 	[%rd26], %r65;
	add.s32 	%r135, %r135, 8;
	setp.ne.s32 	%p7, %r135, %r34;
	mov.u32 	%r137, %r34;
	@%p7 bra 	$L__BB0_25;
$L__BB0_26:
	setp.eq.s32 	%p8, %r30, 0;
	@%p8 bra 	$L__BB0_34;
	setp.lt.u32 	%p9, %r31, 3;
	@%p9 bra 	$L__BB0_29;
	add.s32 	%r80, %r137, %r37;
	mad.lo.s32 	%r81, %r80, %r47, %r33;
	mad.lo.s32 	%r82, %r81, %r48, %r2;
	mul.wide.s32 	%rd27, %r82, 4;
	add.s64 	%rd28, %rd3, %rd27;
	mov.b32 	%r83, 0;
	st.global.u32 	[%rd28], %r83;
	add.s32 	%r84, %r81, %r47;
	mad.lo.s32 	%r85, %r84, %r48, %r2;
	mul.wide.s32 	%rd29, %r85, 4;
	add.s64 	%rd30, %rd3, %rd29;
	st.global.u32 	[%rd30], %r83;
	add.s32 	%r86, %r84, %r47;
	mad.lo.s32 	%r87, %r86, %r48, %r2;
	mul.wide.s32 	%rd31, %r87, 4;
	add.s64 	%rd32, %rd3, %rd31;
	st.global.u32 	[%rd32], %r83;
	add.s32 	%r88, %r86, %r47;
	mad.lo.s32 	%r89, %r88, %r48, %r2;
	mul.wide.s32 	%rd33, %r89, 4;
	add.s64 	%rd34, %rd3, %rd33;
	st.global.u32 	[%rd34], %r83;
	add.s32 	%r137, %r137, 4;
$L__BB0_29:
	setp.eq.s32 	%p10, %r32, 0;
	@%p10 bra 	$L__BB0_34;
	setp.eq.s32 	%p11, %r32, 1;
	@%p11 bra 	$L__BB0_32;
	add.s32 	%r90, %r137, %r37;
	mad.lo.s32 	%r91, %r90, %r47, %r33;
	mad.lo.s32 	%r92, %r91, %r48, %r2;
	mul.wide.s32 	%rd35, %r92, 4;
	add.s64 	%rd36, %rd3, %rd35;
	mov.b32 	%r93, 0;
	st.global.u32 	[%rd36], %r93;
	add.s32 	%r94, %r91, %r47;
	mad.lo.s32 	%r95, %r94, %r48, %r2;
	mul.wide.s32 	%rd37, %r95, 4;
	add.s64 	%rd38, %rd3, %rd37;
	st.global.u32 	[%rd38], %r93;
	add.s32 	%r137, %r137, 2;
$L__BB0_32:
	setp.eq.s32 	%p12, %r35, 0;
	@%p12 bra 	$L__BB0_34;
	add.s32 	%r96, %r137, %r37;
	mad.lo.s32 	%r97, %r96, %r47, %r33;
	mad.lo.s32 	%r98, %r97, %r48, %r2;
	mul.wide.s32 	%rd39, %r98, 4;
	add.s64 	%rd40, %rd3, %rd39;
	mov.b32 	%r99, 0;
	st.global.u32 	[%rd40], %r99;
$L__BB0_34:
	ld.param.u32 	%r118, [_Z13conv2d_kernelPKfS0_Pfiiiiiiiiii_param_10];
	add.s32 	%r134, %r134, 1;
	setp.ne.s32 	%p13, %r134, %r118;
	@%p13 bra 	$L__BB0_23;
$L__BB0_35:
	ret;

}


// ===== COMPILED SASS (sm_100) =====

	.target	sm_100

	.elftype	@"ET_EXEC"


//--------------------- .note.nv.tkinfo           --------------------------
	.section	.note.nv.tkinfo,"",@"SHT_NOTE"
	.sectionflags	@"SHF_NOTE_NV_TKINFO"
	.tkinfo
        /*0018*/ 	.word	0x00000002
        /*0030*/ 	.string	""
        /*0030*/ 	.string	"ptxas"
        /*0030*/ 	.string	"Cuda compilation tools, release 13.0, V13.0.88"
        /*0030*/ 	.string	"Build cuda_13.0.r13.0/compiler.36424714_0"
        /*0030*/ 	.string	"-arch sm_100 -m 64 "



//--------------------- .note.nv.cuinfo           --------------------------
	.section	.note.nv.cuinfo,"",@"SHT_NOTE"
	.sectionflags	@"SHF_NOTE_NV_CUINFO"
        /*0018*/ 	.short	0x0002
        /*001a*/ 	.short	0x0064
        /*001c*/ 	.short	0x0082
	.zero		2


//--------------------- .nv.info                  --------------------------
	.section	.nv.info,"",@"SHT_CUDA_INFO"
	.align	4


	//----- nvinfo : EIATTR_REGCOUNT
	.align		4
        /*0000*/ 	.byte	0x04, 0x2f
        /*0002*/ 	.short	(.L_1 - .L_0)
	.align		4
.L_0:
        /*0004*/ 	.word	index@(_Z13conv2d_kernelPKfS0_Pfiiiiiiiiii)
        /*0008*/ 	.word	0x00000020


	//----- nvinfo : EIATTR_FRAME_SIZE
	.align		4
.L_1:
        /*000c*/ 	.byte	0x04, 0x11
        /*000e*/ 	.short	(.L_3 - .L_2)
	.align		4
.L_2:
        /*0010*/ 	.word	index@(_Z13conv2d_kernelPKfS0_Pfiiiiiiiiii)
        /*0014*/ 	.word	0x00000000


	//----- nvinfo : EIATTR_MIN_STACK_SIZE
	.align		4
.L_3:
        /*0018*/ 	.byte	0x04, 0x12
        /*001a*/ 	.short	(.L_5 - .L_4)
	.align		4
.L_4:
        /*001c*/ 	.word	index@(_Z13conv2d_kernelPKfS0_Pfiiiiiiiiii)
        /*0020*/ 	.word	0x00000000
.L_5:


//--------------------- .nv.compat                --------------------------
	.section	.nv.compat,"",@"SHT_CUDA_COMPAT_INFO"
	.align	4
        /*0000*/ 	.byte	0x02, 0x09, 0x00, 0x00, 0x02, 0x02, 0x01, 0x00, 0x02, 0x05, 0x05, 0x00, 0x03, 0x07, 0x01, 0x01
        /*0010*/ 	.byte	0x02, 0x03, 0x00, 0x00, 0x02, 0x06, 0x01, 0x00, 0x04, 0x0b, 0x08, 0x00, 0x09, 0x00, 0x00, 0x00
        /*0020*/ 	.byte	0x00, 0x00, 0x00, 0x00


//--------------------- .nv.info._Z13conv2d_kernelPKfS0_Pfiiiiiiiiii --------------------------
	.section	.nv.info._Z13conv2d_kernelPKfS0_Pfiiiiiiiiii,"",@"SHT_CUDA_INFO"
	.sectionflags	@""
	.align	4


	//----- nvinfo : EIATTR_CUDA_API_VERSION
	.align		4
        /*0000*/ 	.byte	0x04, 0x37
        /*0002*/ 	.short	(.L_7 - .L_6)
.L_6:
        /*0004*/ 	.word	0x00000082


	//----- nvinfo : EIATTR_KPARAM_INFO
	.align		4
.L_7:
        /*0008*/ 	.byte	0x04, 0x17
        /*000a*/ 	.short	(.L_9 - .L_8)
.L_8:
        /*000c*/ 	.word	0x00000000
        /*0010*/ 	.short	0x000c
        /*0012*/ 	.short	0x003c
        /*0014*/ 	.byte	0x00, 0xf0, 0x11, 0x00


	//----- nvinfo : EIATTR_KPARAM_INFO
	.align		4
.L_9:
        /*0018*/ 	.byte	0x04, 0x17
        /*001a*/ 	.short	(.L_11 - .L_10)
.L_10:
        /*001c*/ 	.word	0x00000000
        /*0020*/ 	.short	0x000b
        /*0022*/ 	.short	0x0038
        /*0024*/ 	.byte	0x00, 0xf0, 0x11, 0x00


	//----- nvinfo : EIATTR_KPARAM_INFO
	.align		4
.L_11:
        /*0028*/ 	.byte	0x04, 0x17
        /*002a*/ 	.short	(.L_13 - .L_12)
.L_12:
        /*002c*/ 	.word	0x00000000
        /*0030*/ 	.short	0x000a
        /*0032*/ 	.short	0x0034
        /*0034*/ 	.byte	0x00, 0xf0, 0x11, 0x00


	//----- nvinfo : EIATTR_KPARAM_INFO
	.align		4
.L_13:
        /*0038*/ 	.byte	0x04, 0x17
        /*003a*/ 	.short	(.L_15 - .L_14)
.L_14:
        /*003c*/ 	.word	0x00000000
        /*0040*/ 	.short	0x0009
        /*0042*/ 	.short	0x0030
        /*0044*/ 	.byte	0x00, 0xf0, 0x11, 0x00


	//----- nvinfo : EIATTR_KPARAM_INFO
	.align		4
.L_15:
        /*0048*/ 	.byte	0x04, 0x17
        /*004a*/ 	.short	(.L_17 - .L_16)
.L_16:
        /*004c*/ 	.word	0x00000000
        /*0050*/ 	.short	0x0008
        /*0052*/ 	.short	0x002c
        /*0054*/ 	.byte	0x00, 0xf0, 0x11, 0x00


	//----- nvinfo : EIATTR_KPARAM_INFO
	.align		4
.L_17:
        /*0058*/ 	.byte	0x04, 0x17
        /*005a*/ 	.short	(.L_19 - .L_18)
.L_18:
        /*005c*/ 	.word	0x00000000
        /*0060*/ 	.short	0x0007
        /*0062*/ 	.short	0x0028
        /*0064*/ 	.byte	0x00, 0xf0, 0x11, 0x00


	//----- nvinfo : EIATTR_KPARAM_INFO
	.align		4
.L_19:
        /*0068*/ 	.byte	0x04, 0x17
        /*006a*/ 	.short	(.L_21 - .L_20)
.L_20:
        /*006c*/ 	.word	0x00000000
        /*0070*/ 	.short	0x0006
        /*0072*/ 	.short	0x0024
        /*0074*/ 	.byte	0x00, 0xf0, 0x11, 0x00


	//----- nvinfo : EIATTR_KPARAM_INFO
	.align		4
.L_21:
        /*0078*/ 	.byte	0x04, 0x17
        /*007a*/ 	.short	(.L_23 - .L_22)
.L_22:
        /*007c*/ 	.word	0x00000000
        /*0080*/ 	.short	0x0005
        /*0082*/ 	.short	0x0020
        /*0084*/ 	.byte	0x00, 0xf0, 0x11, 0x00


	//----- nvinfo : EIATTR_KPARAM_INFO
	.align		4
.L_23:
        /*0088*/ 	.byte	0x04, 0x17
        /*008a*/ 	.short	(.L_25 - .L_24)
.L_24:
        /*008c*/ 	.word	0x00000000
        /*0090*/ 	.short	0x0004
        /*0092*/ 	.short	0x001c
        /*0094*/ 	.byte	0x00, 0xf0, 0x11, 0x00


	//----- nvinfo : EIATTR_KPARAM_INFO
	.align		4
.L_25:
        /*0098*/ 	.byte	0x04, 0x17
        /*009a*/ 	.short	(.L_27 - .L_26)
.L_26:
        /*009c*/ 	.word	0x00000000
        /*00a0*/ 	.short	0x0003
        /*00a2*/ 	.short	0x0018
        /*00a4*/ 	.byte	0x00, 0xf0, 0x11, 0x00


	//----- nvinfo : EIATTR_KPARAM_INFO
	.align		4
.L_27:
        /*00a8*/ 	.byte	0x04, 0x17
        /*00aa*/ 	.short	(.L_29 - .L_28)
.L_28:
        /*00ac*/ 	.word	0x00000000
        /*00b0*/ 	.short	0x0002
        /*00b2*/ 	.short	0x0010
        /*00b4*/ 	.byte	0x00, 0xf5, 0x21, 0x00


	//----- nvinfo : EIATTR_KPARAM_INFO
	.align		4
.L_29:
        /*00b8*/ 	.byte	0x04, 0x17
        /*00ba*/ 	.short	(.L_31 - .L_30)
.L_30:
        /*00bc*/ 	.word	0x00000000
        /*00c0*/ 	.short	0x0001
        /*00c2*/ 	.short	0x0008
        /*00c4*/ 	.byte	0x00, 0xf5, 0x21, 0x00


	//----- nvinfo : EIATTR_KPARAM_INFO
	.align		4
.L_31:
        /*00c8*/ 	.byte	0x04, 0x17
        /*00ca*/ 	.short	(.L_33 - .L_32)
.L_32:
        /*00cc*/ 	.word	0x00000000
        /*00d0*/ 	.short	0x0000
        /*00d2*/ 	.short	0x0000
        /*00d4*/ 	.byte	0x00, 0xf5, 0x21, 0x00


	//----- nvinfo : EIATTR_SPARSE_MMA_MASK
	.align		4
.L_33:
        /*00d8*/ 	.byte	0x03, 0x50
        /*00da*/ 	.short	0x0000


	//----- nvinfo : EIATTR_MAXREG_COUNT
	.align		4
        /*00dc*/ 	.byte	0x03, 0x1b
        /*00de*/ 	.short	0x00ff


	//----- nvinfo : EIATTR_MERCURY_ISA_VERSION
	.align		4
        /*00e0*/ 	.byte	0x03, 0x5f
        /*00e2*/ 	.short	0x0101


	//----- nvinfo : EIATTR_VRC_CTA_INIT_COUNT
	.align		4
        /*00e4*/ 	.byte	0x02, 0x4a
	.zero		1
	.zero		1


	//----- nvinfo : EIATTR_EXIT_INSTR_OFFSETS
	.align		4
        /*00e8*/ 	.byte	0x04, 0x1c
        /*00ea*/ 	.short	(.L_35 - .L_34)


	//   ....[0]....
.L_34:
        /*00ec*/ 	.word	0x000000a0


	//   ....[1]....
        /*00f0*/ 	.word	0x00000270


	//   ....[2]....
        /*00f4*/ 	.word	0x00000ef0


	//   ....[3]....
        /*00f8*/ 	.word	0x00001630


	//----- nvinfo : EIATTR_CBANK_PARAM_SIZE
	.align		4
.L_35:
        /*00fc*/ 	.byte	0x03, 0x19
        /*00fe*/ 	.short	0x0040


	//----- nvinfo : EIATTR_PARAM_CBANK
	.align		4
        /*0100*/ 	.byte	0x04, 0x0a
        /*0102*/ 	.short	(.L_37 - .L_36)
	.align		4
.L_36:
        /*0104*/ 	.word	index@(.nv.constant0._Z13conv2d_kernelPKfS0_Pfiiiiiiiiii)
        /*0108*/ 	.short	0x0380
        /*010a*/ 	.short	0x0040


	//----- nvinfo : EIATTR_SW_WAR
	.align		4
.L_37:
        /*010c*/ 	.byte	0x04, 0x36
        /*010e*/ 	.short	(.L_39 - .L_38)
.L_38:
        /*0110*/ 	.word	0x00000008
.L_39:


//--------------------- .nv.callgraph             --------------------------
	.section	.nv.callgraph,"",@"SHT_CUDA_CALLGRAPH"
	.align	4
	.sectionentsize	8
	.align		4
        /*0000*/ 	.word	0x00000000
	.align		4
        /*0004*/ 	.word	0xffffffff
	.align		4
        /*0008*/ 	.word	0x00000000
	.align		4
        /*000c*/ 	.word	0xfffffffe
	.align		4
        /*0010*/ 	.word	0x00000000
	.align		4
        /*0014*/ 	.word	0xfffffffd
	.align		4
        /*0018*/ 	.word	0x00000000
	.align		4
        /*001c*/ 	.word	0xfffffffc


//--------------------- .text._Z13conv2d_kernelPKfS0_Pfiiiiiiiiii --------------------------
	.section	.text._Z13conv2d_kernelPKfS0_Pfiiiiiiiiii,"ax",@progbits
	.align	128
        .global         _Z13conv2d_kernelPKfS0_Pfiiiiiiiiii
        .type           _Z13conv2d_kernelPKfS0_Pfiiiiiiiiii,@function
        .size           _Z13conv2d_kernelPKfS0_Pfiiiiiiiiii,(.L_x_16 - _Z13conv2d_kernelPKfS0_Pfiiiiiiiiii)
        .other          _Z13conv2d_kernelPKfS0_Pfiiiiiiiiii,@"STO_CUDA_ENTRY STV_DEFAULT"
_Z13conv2d_kernelPKfS0_Pfiiiiiiiiii:
.text._Z13conv2d_kernelPKfS0_Pfiiiiiiiiii:
[----:B------:R-:W-:Y:S01]  /*0000*/  LDC R1, c[0x0][0x37c] ;  /* 0x0000df00ff017b82 */ /* 0x000fe20000000800 */
[----:B------:R-:W0:Y:S01]  /*0010*/  S2R R0, SR_CTAID.X ;  /* 0x0000000000007919 */ /* 0x000e220000002500 */
[----:B------:R-:W1:Y:S06]  /*0020*/  LDCU UR4, c[0x0][0x39c] ;  /* 0x00007380ff0477ac */ /* 0x000e6c0008000800 */
[----:B------:R-:W2:Y:S01]  /*0030*/  LDC.64 R2, c[0x0][0x3a0] ;  /* 0x0000e800ff027b82 */ /* 0x000ea20000000a00 */
[----:B------:R-:W0:Y:S01]  /*0040*/  S2R R5, SR_TID.X ;  /* 0x0000000000057919 */ /* 0x000e220000002100 */
[----:B------:R-:W0:Y:S01]  /*0050*/  LDCU UR5, c[0x0][0x360] ;  /* 0x00006c00ff0577ac */ /* 0x000e220008000800 */
[----:B-1----:R-:W-:Y:S01]  /*0060*/  UIADD3 UR4, UPT, UPT, UR4, -0x1, URZ ;  /* 0xffffffff04047890 */ /* 0x002fe2000fffe0ff */
[----:B0-----:R-:W-:-:S05]  /*0070*/  IMAD R0, R0, UR5, R5 ;  /* 0x0000000500007c24 */ /* 0x001fca000f8e0205 */
[----:B--2---:R-:W-:-:S05]  /*0080*/  IMAD R5, R3, UR4, R2 ;  /* 0x0000000403057c24 */ /* 0x004fca000f8e0202 */
[----:B------:R-:W-:-:S13]  /*0090*/  ISETP.GE.AND P0, PT, R0, R5, PT ;  /* 0x000000050000720c */ /* 0x000fda0003f06270 */
[----:B------:R-:W-:Y:S05]  /*00a0*/  @P0 EXIT ;  /* 0x000000000000094d */ /* 0x000fea0003800000 */
[----:B------:R-:W-:Y:S01]  /*00b0*/  IABS R9, R3 ;  /* 0x0000000300097213 */ /* 0x000fe20000000000 */
[----:B------:R-:W0:Y:S01]  /*00c0*/  LDC R11, c[0x0][0x3b8] ;  /* 0x0000ee00ff0b7b82 */ /* 0x000e220000000800 */
[----:B------:R-:W-:Y:S01]  /*00d0*/  ISETP.GE.AND P3, PT, R0, RZ, PT ;  /* 0x000000ff0000720c */ /* 0x000fe20003f66270 */
[----:B------:R-:W0:Y:S01]  /*00e0*/  LDCU UR4, c[0x0][0x3b4] ;  /* 0x00007680ff0477ac */ /* 0x000e220008000800 */
[----:B------:R-:W1:Y:S01]  /*00f0*/  I2F.RP R6, R9 ;  /* 0x0000000900067306 */ /* 0x000e620000209400 */
[----:B------:R-:W-:-:S07]  /*0100*/  ISETP.NE.AND P1, PT, R3, RZ, PT ;  /* 0x000000ff0300720c */ /* 0x000fce0003f25270 */
[----:B-1----:R-:W1:Y:S01]  /*0110*/  MUFU.RCP R6, R6 ;  /* 0x0000000600067308 */ /* 0x002e620000001000 */
[----:B0-----:R-:W-:Y:S02]  /*0120*/  VIMNMX R12, PT, PT, R11, UR4, PT ;  /* 0x000000040b0c7c48 */ /* 0x001fe4000bfe0100 */
[----:B-1----:R-:W-:-:S05]  /*0130*/  IADD3 R4, PT, PT, R6, 0xffffffe, RZ ;  /* 0x0ffffffe06047810 */ /* 0x002fca0007ffe0ff */
[----:B------:R0:W1:Y:S02]  /*0140*/  F2I.FTZ.U32.TRUNC.NTZ R5, R4 ;  /* 0x0000000400057305 */ /* 0x000064000021f000 */
[----:B0-----:R-:W-:Y:S01]  /*0150*/  HFMA2 R4, -RZ, RZ, 0, 0 ;  /* 0x00000000ff047431 */ /* 0x001fe200000001ff */
[----:B-1----:R-:W-:-:S05]  /*0160*/  IADD3 R8, PT, PT, RZ, -R5, RZ ;  /* 0x80000005ff087210 */ /* 0x002fca0007ffe0ff */
[----:B------:R-:W-:Y:S01]  /*0170*/  IMAD R7, R8, R9, RZ ;  /* 0x0000000908077224 */ /* 0x000fe200078e02ff */
[----:B------:R-:W-:-:S03]  /*0180*/  IABS R8, R0 ;  /* 0x0000000000087213 */ /* 0x000fc60000000000 */
[----:B------:R-:W-:Y:S01]  /*0190*/  IMAD.HI.U32 R5, R5, R7, R4 ;  /* 0x0000000705057227 */ /* 0x000fe200078e0004 */
[----:B------:R-:W-:-:S05]  /*01a0*/  LOP3.LUT R4, RZ, R3, RZ, 0x33, !PT ;  /* 0x00000003ff047212 */ /* 0x000fca00078e33ff */
[----:B------:R-:W-:-:S05]  /*01b0*/  IMAD.HI.U32 R5, R5, R8, RZ ;  /* 0x0000000805057227 */ /* 0x000fca00078e00ff */
[----:B------:R-:W-:-:S05]  /*01c0*/  IADD3 R10, PT, PT, -R5, RZ, RZ ;  /* 0x000000ff050a7210 */ /* 0x000fca0007ffe1ff */
[----:B------:R-:W-:-:S05]  /*01d0*/  IMAD R6, R9, R10, R8 ;  /* 0x0000000a09067224 */ /* 0x000fca00078e0208 */
[----:B------:R-:W-:-:S13]  /*01e0*/  ISETP.GT.U32.AND P2, PT, R9, R6, PT ;  /* 0x000000060900720c */ /* 0x000fda0003f44070 */
[----:B------:R-:W-:-:S04]  /*01f0*/  @!P2 IADD3 R6, PT, PT, R6, -R9, RZ ;  /* 0x800000090606a210 */ /* 0x000fc80007ffe0ff */
[----:B------:R-:W-:Y:S02]  /*0200*/  ISETP.GT.U32.AND P0, PT, R9, R6, PT ;  /* 0x000000060900720c */ /* 0x000fe40003f04070 */
[----:B------:R-:W-:-:S04]  /*0210*/  IADD3 R7, PT, PT, R6, -R9, RZ ;  /* 0x8000000906077210 */ /* 0x000fc80007ffe0ff */
[----:B------:R-:W-:-:S04]  /*0220*/  SEL R7, R7, R6, !P0 ;  /* 0x0000000607077207 */ /* 0x000fc80004000000 */
[----:B------:R-:W-:-:S04]  /*0230*/  @!P3 IADD3 R7, PT, PT, -R7, RZ, RZ ;  /* 0x000000ff0707b210 */ /* 0x000fc80007ffe1ff */
[----:B------:R-:W-:-:S04]  /*0240*/  SEL R7, R4, R7, !P1 ;  /* 0x0000000704077207 */ /* 0x000fc80004800000 */
[----:B------:R-:W-:-:S04]  /*0250*/  ISETP.GE.AND P0, PT, R7, R2, PT ;  /* 0x000000020700720c */ /* 0x000fc80003f06270 */
[----:B------:R-:W-:-:S13]  /*0260*/  ISETP.LT.OR P0, PT, R12, 0x1, P0 ;  /* 0x000000010c00780c */ /* 0x000fda0000701670 */
[----:B------:R-:W-:Y:S05]  /*0270*/  @P0 EXIT ;  /* 0x000000000000094d */ /* 0x000fea0003800000 */
[----:B------:R-:W0:Y:S01]  /*0280*/  LDC R12, c[0x0][0x398] ;  /* 0x0000e600ff0c7b82 */ /* 0x000e220000000800 */
[----:B------:R-:W1:Y:S01]  /*0290*/  LDCU.64 UR14, c[0x0][0x358] ;  /* 0x00006b00ff0e77ac */ /* 0x000e620008000a00 */
[----:B0-----:R-:W-:-:S13]  /*02a0*/  ISETP.GE.AND P0, PT, R12, 0x1, PT ;  /* 0x000000010c00780c */ /* 0x001fda0003f06270 */
[----:B-1----:R-:W-:Y:S05]  /*02b0*/  @!P0 BRA `(.L_x_0) ;  /* 0x0000000c00148947 */ /* 0x002fea0003800000 */
[----:B------:R-:W-:Y:S01]  /*02c0*/  IMAD R8, R9, R10, R8 ;  /* 0x0000000a09087224 */ /* 0x000fe200078e0208 */
[----:B------:R-:W-:Y:S01]  /*02d0*/  LOP3.LUT R3, R0, R3, RZ, 0x3c, !PT ;  /* 0x0000000300037212 */ /* 0x000fe200078e3cff */
[----:B------:R-:W0:Y:S01]  /*02e0*/  LDCU.128 UR4, c[0x0][0x380] ;  /* 0x00007000ff0477ac */ /* 0x000e220008000c00 */
[----:B------:R-:W-:Y:S01]  /*02f0*/  IADD3 R2, PT, PT, R5, 0x1, RZ ;  /* 0x0000000105027810 */ /* 0x000fe20007ffe0ff */
[----:B------:R-:W-:Y:S01]  /*0300*/  @!P2 IMAD.IADD R8, R8, 0x1, -R9 ;  /* 0x000000010808a824 */ /* 0x000fe200078e0a09 */
[----:B------:R-:W-:Y:S02]  /*0310*/  ISETP.GE.AND P3, PT, R3, RZ, PT ;  /* 0x000000ff0300720c */ /* 0x000fe40003f66270 */
[----:B------:R-:W-:Y:S02]  /*0320*/  SEL R5, R2, R5, !P2 ;  /* 0x0000000502057207 */ /* 0x000fe40005000000 */
[----:B------:R-:W-:Y:S02]  /*0330*/  ISETP.GE.U32.AND P0, PT, R8, R9, PT ;  /* 0x000000090800720c */ /* 0x000fe40003f06070 */
[----:B------:R-:W-:-:S02]  /*0340*/  LOP3.LUT R8, R12, 0x7ffffff0, RZ, 0xc0, !PT ;  /* 0x7ffffff00c087812 */ /* 0x000fc400078ec0ff */
[C---:B------:R-:W-:Y:S02]  /*0350*/  LOP3.LUT R22, R12.reuse, 0x3, RZ, 0xc0, !PT ;  /* 0x000000030c167812 */ /* 0x040fe400078ec0ff */
[C---:B------:R-:W-:Y:S02]  /*0360*/  LOP3.LUT R24, R12.reuse, 0x7, RZ, 0xc0, !PT ;  /* 0x000000070c187812 */ /* 0x040fe400078ec0ff */
[----:B------:R-:W-:Y:S02]  /*0370*/  LOP3.LUT R9, R12, 0xf, RZ, 0xc0, !PT ;  /* 0x0000000f0c097812 */ /* 0x000fe400078ec0ff */
[----:B------:R-:W-:Y:S01]  /*0380*/  IADD3 R10, PT, PT, -R8, RZ, RZ ;  /* 0x000000ff080a7210 */ /* 0x000fe20007ffe1ff */
[----:B0-----:R-:W-:Y:S02]  /*0390*/  UIADD3 UR11, UP0, UPT, UR4, 0x20, URZ ;  /* 0x00000020040b7890 */ /* 0x001fe4000ff1e0ff */
[----:B------:R-:W-:Y:S01]  /*03a0*/  @P0 IADD3 R5, PT, PT, R5, 0x1, RZ ;  /* 0x0000000105050810 */ /* 0x000fe20007ffe0ff */
[----:B------:R-:W-:-:S02]  /*03b0*/  UIADD3 UR9, UP1, UPT, UR6, 0x20, URZ ;  /* 0x0000002006097890 */ /* 0x000fc4000ff3e0ff */
[----:B------:R-:W-:Y:S01]  /*03c0*/  UIADD3.X UR12, UPT, UPT, URZ, UR5, URZ, UP0, !UPT ;  /* 0x00000005ff0c7290 */ /* 0x000fe200087fe4ff */
[----:B------:R-:W-:Y:S01]  /*03d0*/  @!P3 IADD3 R5, PT, PT, -R5, RZ, RZ ;  /* 0x000000ff0505b210 */ /* 0x000fe20007ffe1ff */
[----:B------:R-:W-:Y:S01]  /*03e0*/  UIADD3.X UR10, UPT, UPT, URZ, UR7, URZ, UP1, !UPT ;  /* 0x00000007ff0a7290 */ /* 0x000fe20008ffe4ff */
[----:B------:R-:W-:Y:S02]  /*03f0*/  UMOV UR4, URZ ;  /* 0x000000ff00047c82 */ /* 0x000fe40008000000 */
[----:B------:R-:W-:-:S09]  /*0400*/  SEL R6, R4, R5, !P1 ;  /* 0x0000000504067207 */ /* 0x000fd20004800000 */
.L_x_8:
[----:B------:R-:W-:-:S05]  /*0410*/  UMOV UR5, URZ ;  /* 0x000000ff00057c82 */ /* 0x000fca0008000000 */
.L_x_7:
[----:B0-----:R-:W-:Y:S01]  /*0420*/  HFMA2 R14, -RZ, RZ, 0, 0 ;  /* 0x00000000ff0e7431 */ /* 0x001fe200000001ff */
[----:B------:R-:W-:-:S06]  /*0430*/  UMOV UR6, URZ ;  /* 0x000000ff00067c82 */ /* 0x000fcc0008000000 */
.L_x_6:
[----:B------:R-:W0:Y:S01]  /*0440*/  LDCU UR13, c[0x0][0x398] ;  /* 0x00007300ff0d77ac */ /* 0x000e220008000800 */
[----:B------:R-:W1:Y:S01]  /*0450*/  LDC R3, c[0x0][0x3a4] ;  /* 0x0000e900ff037b82 */ /* 0x000e620000000800 */
[----:B------:R-:W-:Y:S01]  /*0460*/  MOV R11, RZ ;  /* 0x000000ff000b7202 */ /* 0x000fe20000000f00 */
[----:B------:R-:W2:Y:S01]  /*0470*/  LDCU UR7, c[0x0][0x3bc] ;  /* 0x00007780ff0777ac */ /* 0x000ea20008000800 */
[----:B0-----:R-:W-:Y:S02]  /*0480*/  UISETP.GE.U32.AND UP0, UPT, UR13, 0x10, UPT ;  /* 0x000000100d00788c */ /* 0x001fe4000bf06070 */
[----:B------:R-:W-:Y:S02]  /*0490*/  UIMAD UR8, UR5, UR13, UR6 ;  /* 0x0000000d050872a4 */ /* 0x000fe4000f8e0206 */
[----:B--2---:R-:W-:Y:S02]  /*04a0*/  UIMAD UR7, UR4, UR7, UR6 ;  /* 0x00000007040772a4 */ /* 0x004fe4000f8e0206 */
[----:B------:R-:W-:-:S02]  /*04b0*/  UIADD3 UR6, UPT, UPT, UR6, 0x1, URZ ;  /* 0x0000000106067890 */ /* 0x000fc4000fffe0ff */
[----:B------:R-:W-:Y:S02]  /*04c0*/  UIMAD UR8, UR8, UR13, URZ ;  /* 0x0000000d080872a4 */ /* 0x000fe4000f8e02ff */
[----:B-1----:R-:W-:Y:S01]  /*04d0*/  IMAD R12, R3, UR7, R0 ;  /* 0x00000007030c7c24 */ /* 0x002fe2000f8e0200 */
[----:B------:R-:W-:Y:S01]  /*04e0*/  UISETP.NE.AND UP1, UPT, UR6, UR13, UPT ;  /* 0x0000000d0600728c */ /* 0x000fe2000bf25270 */
[----:B------:R-:W-:Y:S10]  /*04f0*/  BRA.U !UP0, `(.L_x_1) ;  /* 0x0000000108fc7547 */ /* 0x000ff4000b800000 */
[----:B------:R-:W-:Y:S01]  /*0500*/  IMAD.U32 R11, RZ, RZ, UR8 ;  /* 0x00000008ff0b7e24 */ /* 0x000fe2000f8e00ff */
[----:B------:R-:W-:Y:S02]  /*0510*/  MOV R15, R12 ;  /* 0x0000000c000f7202 */ /* 0x000fe40000000f00 */
[----:B------:R-:W-:-:S07]  /*0520*/  MOV R13, R10 ;  /* 0x0000000a000d7202 */ /* 0x000fce0000000f00 */
.L_x_2:
[----:B------:R-:W-:Y:S02]  /*0530*/  MOV R2, UR11 ;  /* 0x0000000b00027c02 */ /* 0x000fe40008000f00 */
[----:B------:R-:W-:Y:S02]  /*0540*/  MOV R3, UR12 ;  /* 0x0000000c00037c02 */ /* 0x000fe40008000f00 */
[----:B------:R-:W-:Y:S02]  /*0550*/  MOV R4, UR9 ;  /* 0x0000000900047c02 */ /* 0x000fe40008000f00 */
[----:B------:R-:W-:Y:S01]  /*0560*/  MOV R5, UR10 ;  /* 0x0000000a00057c02 */ /* 0x000fe20008000f00 */
[----:B------:R-:W-:-:S04]  /*0570*/  IMAD.WIDE R2, R15, 0x4, R2 ;  /* 0x000000040f027825 */ /* 0x000fc800078e0202 */
[----:B------:R-:W-:Y:S01]  /*0580*/  IMAD.WIDE R4, R11, 0x4, R4 ;  /* 0x000000040b047825 */ /* 0x000fe200078e0204 */
[----:B------:R-:W2:Y:S04]  /*0590*/  LDG.E R16, desc[UR14][R2.64+-0x20] ;  /* 0xffffe00e02107981 */ /* 0x000ea8000c1e1900 */
[----:B------:R-:W2:Y:S04]  /*05a0*/  LDG.E R19, desc[UR14][R4.64+-0x20] ;  /* 0xffffe00e04137981 */ /* 0x000ea8000c1e1900 */
[----:B------:R-:W3:Y:S04]  /*05b0*/  LDG.E R26, desc[UR14][R2.64+-0x1c] ;  /* 0xffffe40e021a7981 */ /* 0x000ee8000c1e1900 */
[----:B------:R-:W3:Y:S04]  /*05c0*/  LDG.E R23, desc[UR14][R4.64+-0x1c] ;  /* 0xffffe40e04177981 */ /* 0x000ee8000c1e1900 */
[----:B------:R-:W4:Y:S04]  /*05d0*/  LDG.E R18, desc[UR14][R4.64+-0x18] ;  /* 0xffffe80e04127981 */ /* 0x000f28000c1e1900 */
[----:B------:R-:W4:Y:S04]  /*05e0*/  LDG.E R21, desc[UR14][R2.64+-0x18] ;  /* 0xffffe80e02157981 */ /* 0x000f28000c1e1900 */
[----:B------:R-:W5:Y:S04]  /*05f0*/  LDG.E R20, desc[UR14][R4.64+-0x14] ;  /* 0xffffec0e04147981 */ /* 0x000f68000c1e1900 */
[----:B------:R-:W5:Y:S04]  /*0600*/  LDG.E R17, desc[UR14][R2.64+-0x14] ;  /* 0xffffec0e02117981 */ /* 0x000f68000c1e1900 */
[----:B------:R-:W5:Y:S04]  /*0610*/  LDG.E R25, desc[UR14][R2.64+-0x10] ;  /* 0xfffff00e02197981 */ /* 0x000f68000c1e1900 */
[----:B------:R-:W5:Y:S04]  /*0620*/  LDG.E R27, desc[UR14][R2.64+0x18] ;  /* 0x0000180e021b7981 */ /* 0x000f68000c1e1900 */
[----:B------:R-:W5:Y:S01]  /*0630*/  LDG.E R28, desc[UR14][R2.64+0x1c] ;  /* 0x00001c0e021c7981 */ /* 0x000f62000c1e1900 */
[----:B--2---:R-:W-:-:S03]  /*0640*/  FFMA R16, R19, R16, R14 ;  /* 0x0000001013107223 */ /* 0x004fc6000000000e */
[----:B------:R-:W2:Y:S04]  /*0650*/  LDG.E R14, desc[UR14][R4.64+-0x10] ;  /* 0xfffff00e040e7981 */ /* 0x000ea8000c1e1900 */
[----:B------:R-:W2:Y:S01]  /*0660*/  LDG.E R19, desc[UR14][R2.64+-0xc] ;  /* 0xfffff40e02137981 */ /* 0x000ea2000c1e1900 */
[----:B---3--:R-:W-:-:S03]  /*0670*/  FFMA R23, R23, R26, R16 ;  /* 0x0000001a17177223 */ /* 0x008fc60000000010 */
[----:B------:R-:W3:Y:S04]  /*0680*/  LDG.E R16, desc[UR14][R4.64+-0xc] ;  /* 0xfffff40e04107981 */ /* 0x000ee8000c1e1900 */
[----:B------:R-:W3:Y:S01]  /*0690*/  LDG.E R26, desc[UR14][R2.64+0x14] ;  /* 0x0000140e021a7981 */ /* 0x000ee2000c1e1900 */
[----:B----4-:R-:W-:-:S03]  /*06a0*/  FFMA R23, R18, R21, R23 ;  /* 0x0000001512177223 */ /* 0x010fc60000000017 */
[----:B------:R-:W4:Y:S04]  /*06b0*/  LDG.E R18, desc[UR14][R4.64+-0x8] ;  /* 0xfffff80e04127981 */ /* 0x000f28000c1e1900 */
[----:B------:R-:W4:Y:S01]  /*06c0*/  LDG.E R21, desc[UR14][R2.64+-0x8] ;  /* 0xfffff80e02157981 */ /* 0x000f22000c1e1900 */
[----:B-----5:R-:W-:-:S03]  /*06d0*/  FFMA R17, R20, R17, R23 ;  /* 0x0000001114117223 */ /* 0x020fc60000000017 */
        /* <DEDUP_REMOVED lines=19> */
[----:B------:R-:W3:Y:S04]  /*0810*/  LDG.E R16, desc[UR14][R4.64+0x18] ;  /* 0x0000180e04107981 */ /* 0x000ee8000c1e1900 */
[----:B------:R-:W3:Y:S01]  /*0820*/  LDG.E R25, desc[UR14][R4.64+0x1c] ;  /* 0x00001c0e04197981 */ /* 0x000ee2000c1e1900 */
[----:B------:R-:W-:Y:S02]  /*0830*/  VIADD R13, R13, 0x10 ;  /* 0x000000100d0d7836 */ /* 0x000fe40000000000 */
[----:B----4-:R-:W-:-:S03]  /*0840*/  FFMA R21, R21, R18, R29 ;  /* 0x0000001215157223 */ /* 0x010fc6000000001d */
[----:B------:R-:W-:Y:S01]  /*0850*/  ISETP.NE.AND P0, PT, R13, RZ, PT ;  /* 0x000000ff0d00720c */ /* 0x000fe20003f05270 */
[----:B-----5:R-:W-:Y:S01]  /*0860*/  FFMA R21, R20, R23, R21 ;  /* 0x0000001714157223 */ /* 0x020fe20000000015 */
[----:B------:R-:W-:Y:S02]  /*0870*/  IADD3 R15, PT, PT, R15, 0x10, RZ ;  /* 0x000000100f0f7810 */ /* 0x000fe40007ffe0ff */
[----:B------:R-:W-:Y:S01]  /*0880*/  IADD3 R11, PT, PT, R11, 0x10, RZ ;  /* 0x000000100b0b7810 */ /* 0x000fe20007ffe0ff */
[----:B--2---:R-:W-:-:S04]  /*0890*/  FFMA R14, R14, R17, R21 ;  /* 0x000000110e0e7223 */ /* 0x004fc80000000015 */
[----:B---3--:R-:W-:-:S04]  /*08a0*/  FFMA R19, R19, R26, R14 ;  /* 0x0000001a13137223 */ /* 0x008fc8000000000e */
[----:B------:R-:W-:-:S04]  /*08b0*/  FFMA R16, R16, R27, R19 ;  /* 0x0000001b10107223 */ /* 0x000fc80000000013 */
[----:B------:R-:W-:Y:S01]  /*08c0*/  FFMA R14, R25, R28, R16 ;  /* 0x0000001c190e7223 */ /* 0x000fe20000000010 */
[----:B------:R-:W-:Y:S06]  /*08d0*/  @P0 BRA `(.L_x_2) ;  /* 0xfffffffc00140947 */ /* 0x000fec000383ffff */
[----:B------:R-:W-:-:S07]  /*08e0*/  MOV R11, R8 ;  /* 0x00000008000b7202 */ /* 0x000fce0000000f00 */
.L_x_1:
[----:B------:R-:W-:-:S13]  /*08f0*/  ISETP.NE.AND P0, PT, R9, RZ, PT ;  /* 0x000000ff0900720c */ /* 0x000fda0003f05270 */
[----:B------:R-:W-:Y:S05]  /*0900*/  @!P0 BRA `(.L_x_3) ;  /* 0x0000000400388947 */ /* 0x000fea0003800000 */
[----:B------:R-:W-:Y:S02]  /*0910*/  IADD3 R2, PT, PT, R9, -0x1, RZ ;  /* 0xffffffff09027810 */ /* 0x000fe40007ffe0ff */
[----:B------:R-:W-:Y:S02]  /*0920*/  ISETP.NE.AND P1, PT, R24, RZ, PT ;  /* 0x000000ff1800720c */ /* 0x000fe40003f25270 */
[----:B------:R-:W-:-:S13]  /*0930*/  ISETP.GE.U32.AND P0, PT, R2, 0x7, PT ;  /* 0x000000070200780c */ /* 0x000fda0003f06070 */
[----:B------:R-:W-:Y:S05]  /*0940*/  @!P0 BRA `(.L_x_4) ;  /* 0x00000000007c8947 */ /* 0x000fea0003800000 */
[----:B------:R-:W0:Y:S01]  /*0950*/  LDC.64 R2, c[0x0][0x388] ;  /* 0x0000e200ff027b82 */ /* 0x000e220000000a00 */
[----:B------:R-:W-:Y:S02]  /*0960*/  IADD3 R15, PT, PT, R11, UR8, RZ ;  /* 0x000000080b0f7c10 */ /* 0x000fe4000fffe0ff */
[----:B------:R-:W-:-:S05]  /*0970*/  IADD3 R13, PT, PT, R12, R11, RZ ;  /* 0x0000000b0c0d7210 */ /* 0x000fca0007ffe0ff */
[----:B------:R-:W1:Y:S01]  /*0980*/  LDC.64 R4, c[0x0][0x380] ;  /* 0x0000e000ff047b82 */ /* 0x000e620000000a00 */
[----:B0-----:R-:W-:-:S05]  /*0990*/  IMAD.WIDE R2, R15, 0x4, R2 ;  /* 0x000000040f027825 */ /* 0x001fca00078e0202 */
[----:B------:R-:W2:Y:S01]  /*09a0*/  LDG.E R19, desc[UR14][R2.64] ;  /* 0x0000000e02137981 */ /* 0x000ea2000c1e1900 */
[----:B-1----:R-:W-:-:S03]  /*09b0*/  IMAD.WIDE R4, R13, 0x4, R4 ;  /* 0x000000040d047825 */ /* 0x002fc600078e0204 */
[----:B------:R-:W3:Y:S04]  /*09c0*/  LDG.E R15, desc[UR14][R2.64+0x8] ;  /* 0x0000080e020f7981 */ /* 0x000ee8000c1e1900 */
[----:B------:R-:W2:Y:S04]  /*09d0*/  LDG.E R21, desc[UR14][R4.64] ;  /* 0x0000000e04157981 */ /* 0x000ea8000c1e1900 */
[----:B------:R-:W4:Y:S04]  /*09e0*/  LDG.E R13, desc[UR14][R2.64+0x4] ;  /* 0x0000040e020d7981 */ /* 0x000f28000c1e1900 */
[----:B------:R-:W4:Y:S04]  /*09f0*/  LDG.E R16, desc[UR14][R4.64+0x4] ;  /* 0x0000040e04107981 */ /* 0x000f28000c1e1900 */
[----:B------:R-:W3:Y:S04]  /*0a00*/  LDG.E R18, desc[UR14][R4.64+0x8] ;  /* 0x0000080e04127981 */ /* 0x000ee8000c1e1900 */
[----:B------:R-:W5:Y:S04]  /*0a10*/  LDG.E R17, desc[UR14][R2.64+0xc] ;  /* 0x00000c0e02117981 */ /* 0x000f68000c1e1900 */
[----:B------:R-:W5:Y:S04]  /*0a20*/  LDG.E R20, desc[UR14][R4.64+0xc] ;  /* 0x00000c0e04147981 */ /* 0x000f68000c1e1900 */
[----:B------:R-:W5:Y:S04]  /*0a30*/  LDG.E R26, desc[UR14][R4.64+0x10] ;  /* 0x0000100e041a7981 */ /* 0x000f68000c1e1900 */
[----:B------:R-:W5:Y:S04]  /*0a40*/  LDG.E R28, desc[UR14][R4.64+0x14] ;  /* 0x0000140e041c7981 */ /* 0x000f68000c1e1900 */
[----:B------:R-:W5:Y:S04]  /*0a50*/  LDG.E R25, desc[UR14][R4.64+0x18] ;  /* 0x0000180e04197981 */ /* 0x000f68000c1e1900 */
[----:B------:R-:W5:Y:S04]  /*0a60*/  LDG.E R23, desc[UR14][R2.64+0x1c] ;  /* 0x00001c0e02177981 */ /* 0x000f68000c1e1900 */
[----:B------:R-:W5:Y:S01]  /*0a70*/  LDG.E R27, desc[UR14][R4.64+0x1c] ;  /* 0x00001c0e041b7981 */ /* 0x000f62000c1e1900 */
[----:B--2---:R-:W-:-:S03]  /*0a80*/  FFMA R29, R19, R21, R14 ;  /* 0x00000015131d7223 */ /* 0x004fc6000000000e */
[----:B------:R-:W2:Y:S04]  /*0a90*/  LDG.E R21, desc[UR14][R2.64+0x10] ;  /* 0x0000100e02157981 */ /* 0x000ea8000c1e1900 */
[----:B------:R-:W2:Y:S04]  /*0aa0*/  LDG.E R19, desc[UR14][R2.64+0x14] ;  /* 0x0000140e02137981 */ /* 0x000ea8000c1e1900 */
[----:B------:R-:W2:Y:S01]  /*0ab0*/  LDG.E R14, desc[UR14][R2.64+0x18] ;  /* 0x0000180e020e7981 */ /* 0x000ea2000c1e1900 */
[----:B----4-:R-:W-:-:S04]  /*0ac0*/  FFMA R16, R13, R16, R29 ;  /* 0x000000100d107223 */ /* 0x010fc8000000001d */
[----:B---3--:R-:W-:-:S04]  /*0ad0*/  FFMA R16, R15, R18, R16 ;  /* 0x000000120f107223 */ /* 0x008fc80000000010 */
[----:B-----5:R-:W-:Y:S01]  /*0ae0*/  FFMA R16, R17, R20, R16 ;  /* 0x0000001411107223 */ /* 0x020fe20000000010 */
[----:B------:R-:W-:-:S03]  /*0af0*/  VIADD R11, R11, 0x8 ;  /* 0x000000080b0b7836 */ /* 0x000fc60000000000 */
[----:B--2---:R-:W-:-:S04]  /*0b00*/  FFMA R16, R21, R26, R16 ;  /* 0x0000001a15107223 */ /* 0x004fc80000000010 */
[----:B------:R-:W-:-:S04]  /*0b10*/  FFMA R19, R19, R28, R16 ;  /* 0x0000001c13137223 */ /* 0x000fc80000000010 */
[----:B------:R-:W-:-:S04]  /*0b20*/  FFMA R14, R14, R25, R19 ;  /* 0x000000190e0e7223 */ /* 0x000fc80000000013 */
[----:B------:R-:W-:-:S07]  /*0b30*/  FFMA R14, R23, R27, R14 ;  /* 0x0000001b170e7223 */ /* 0x000fce000000000e */
.L_x_4:
        /* <DEDUP_REMOVED lines=13> */
[----:B------:R-:W4:Y:S04]  /*0c10*/  LDG.E R13, desc[UR14][R4.64] ;  /* 0x0000000e040d7981 */ /* 0x000f28000c1e1900 */
[----:B------:R-:W4:Y:S04]  /*0c20*/  LDG.E R15, desc[UR14][R2.64] ;  /* 0x0000000e020f7981 */ /* 0x000f28000c1e1900 */
[----:B------:R-:W2:Y:S04]  /*0c30*/  LDG.E R17, desc[UR14][R2.64+0x4] ;  /* 0x0000040e02117981 */ /* 0x000ea8000c1e1900 */
[----:B------:R-:W3:Y:S04]  /*0c40*/  LDG.E R19, desc[UR14][R2.64+0x8] ;  /* 0x0000080e02137981 */ /* 0x000ee8000c1e1900 */
[----:B------:R-:W5:Y:S04]  /*0c50*/  LDG.E R20, desc[UR14][R4.64+0xc] ;  /* 0x00000c0e04147981 */ /* 0x000f68000c1e1900 */
[----:B------:R-:W5:Y:S01]  /*0c60*/  LDG.E R21, desc[UR14][R2.64+0xc] ;  /* 0x00000c0e02157981 */ /* 0x000f62000c1e1900 */
[----:B------:R-:W-:Y:S01]  /*0c70*/  IADD3 R11, PT, PT, R11, 0x4, RZ ;  /* 0x000000040b0b7810 */ /* 0x000fe20007ffe0ff */
[----:B----4-:R-:W-:-:S04]  /*0c80*/  FFMA R13, R13, R15, R14 ;  /* 0x0000000f0d0d7223 */ /* 0x010fc8000000000e */
[----:B--2---:R-:W-:-:S04]  /*0c90*/  FFMA R13, R16, R17, R13 ;  /* 0x00000011100d7223 */ /* 0x004fc8000000000d */
[----:B---3--:R-:W-:-:S04]  /*0ca0*/  FFMA R13, R18, R19, R13 ;  /* 0x00000013120d7223 */ /* 0x008fc8000000000d */
[----:B-----5:R-:W-:-:S07]  /*0cb0*/  FFMA R14, R20, R21, R13 ;  /* 0x00000015140e7223 */ /* 0x020fce000000000d */
.L_x_5:
[----:B------:R-:W-:Y:S05]  /*0cc0*/  @!P1 BRA `(.L_x_3) ;  /* 0x0000000000489947 */ /* 0x000fea0003800000 */
[----:B------:R-:W0:Y:S01]  /*0cd0*/  LDC.64 R4, c[0x0][0x388] ;  /* 0x0000e200ff047b82 */ /* 0x000e220000000a00 */
[----:B------:R-:W-:Y:S02]  /*0ce0*/  IADD3 R13, PT, PT, R11, UR8, RZ ;  /* 0x000000080b0d7c10 */ /* 0x000fe4000fffe0ff */
[----:B------:R-:W-:-:S05]  /*0cf0*/  IADD3 R11, PT, PT, R12, R11, RZ ;  /* 0x0000000b0c0b7210 */ /* 0x000fca0007ffe0ff */
[----:B------:R-:W1:Y:S01]  /*0d00*/  LDC.64 R2, c[0x0][0x380] ;  /* 0x0000e000ff027b82 */ /* 0x000e620000000a00 */
[----:B0-----:R-:W-:-:S04]  /*0d10*/  IMAD.WIDE R4, R13, 0x4, R4 ;  /* 0x000000040d047825 */ /* 0x001fc800078e0204 */
[----:B-1----:R-:W-:Y:S02]  /*0d20*/  IMAD.WIDE R2, R11, 0x4, R2 ;  /* 0x000000040b027825 */ /* 0x002fe400078e0202 */
[----:B------:R-:W2:Y:S04]  /*0d30*/  LDG.E R11, desc[UR14][R4.64] ;  /* 0x0000000e040b7981 */ /* 0x000ea8000c1e1900 */
[----:B------:R-:W2:Y:S01]  /*0d40*/  LDG.E R12, desc[UR14][R2.64] ;  /* 0x0000000e020c7981 */ /* 0x000ea2000c1e1900 */
[----:B------:R-:W-:Y:S01]  /*0d50*/  ISETP.NE.AND P0, PT, R22, 0x1, PT ;  /* 0x000000011600780c */ /* 0x000fe20003f05270 */
[----:B--2---:R-:W-:-:S12]  /*0d60*/  FFMA R14, R11, R12, R14 ;  /* 0x0000000c0b0e7223 */ /* 0x004fd8000000000e */
[----:B------:R-:W-:Y:S05]  /*0d70*/  @!P0 BRA `(.L_x_3) ;  /* 0x00000000001c8947 */ /* 0x000fea0003800000 */
[----:B------:R-:W-:Y:S01]  /*0d80*/  ISETP.NE.AND P0, PT, R22, 0x2, PT ;  /* 0x000000021600780c */ /* 0x000fe20003f05270 */
[----:B------:R-:W2:Y:S04]  /*0d90*/  LDG.E R11, desc[UR14][R4.64+0x4] ;  /* 0x0000040e040b7981 */ /* 0x000ea8000c1e1900 */
[----:B------:R-:W2:Y:S08]  /*0da0*/  LDG.E R12, desc[UR14][R2.64+0x4] ;  /* 0x0000040e020c7981 */ /* 0x000eb0000c1e1900 */
[----:B------:R-:W3:Y:S04]  /*0db0*/  @P0 LDG.E R13, desc[UR14][R4.64+0x8] ;  /* 0x0000080e040d0981 */ /* 0x000ee8000c1e1900 */
[----:B------:R-:W3:Y:S01]  /*0dc0*/  @P0 LDG.E R15, desc[UR14][R2.64+0x8] ;  /* 0x0000080e020f0981 */ /* 0x000ee2000c1e1900 */
[----:B--2---:R-:W-:-:S04]  /*0dd0*/  FFMA R14, R11, R12, R14 ;  /* 0x0000000c0b0e7223 */ /* 0x004fc8000000000e */
[----:B---3--:R-:W-:-:S07]  /*0de0*/  @P0 FFMA R14, R13, R15, R14 ;  /* 0x0000000f0d0e0223 */ /* 0x008fce000000000e */
.L_x_3:
[----:B------:R-:W-:Y:S05]  /*0df0*/  BRA.U UP1, `(.L_x_6) ;  /* 0xfffffff501907547 */ /* 0x000fea000b83ffff */
[----:B------:R-:W0:Y:S01]  /*0e00*/  LDCU UR7, c[0x0][0x3b8] ;  /* 0x00007700ff0777ac */ /* 0x000e220008000800 */
[----:B------:R-:W1:Y:S01]  /*0e10*/  LDC R5, c[0x0][0x39c] ;  /* 0x0000e700ff057b82 */ /* 0x000e620000000800 */
[----:B------:R-:W2:Y:S07]  /*0e20*/  LDCU UR8, c[0x0][0x3a0] ;  /* 0x00007400ff0877ac */ /* 0x000eae0008000800 */
[----:B------:R-:W3:Y:S01]  /*0e30*/  LDC.64 R2, c[0x0][0x390] ;  /* 0x0000e400ff027b82 */ /* 0x000ee20000000a00 */
[----:B0-----:R-:W-:-:S02]  /*0e40*/  UIMAD UR6, UR4, UR7, UR5 ;  /* 0x00000007040672a4 */ /* 0x001fc4000f8e0205 */
[----:B------:R-:W-:-:S04]  /*0e50*/  UIADD3 UR5, UPT, UPT, UR5, 0x1, URZ ;  /* 0x0000000105057890 */ /* 0x000fc8000fffe0ff */
[----:B------:R-:W-:Y:S01]  /*0e60*/  UISETP.NE.AND UP0, UPT, UR5, UR7, UPT ;  /* 0x000000070500728c */ /* 0x000fe2000bf05270 */
[----:B-1----:R-:W-:-:S04]  /*0e70*/  IMAD R4, R5, UR6, R6 ;  /* 0x0000000605047c24 */ /* 0x002fc8000f8e0206 */
[----:B--2---:R-:W-:-:S04]  /*0e80*/  IMAD R5, R4, UR8, R7 ;  /* 0x0000000804057c24 */ /* 0x004fc8000f8e0207 */
[----:B---3--:R-:W-:-:S05]  /*0e90*/  IMAD.WIDE R2, R5, 0x4, R2 ;  /* 0x0000000405027825 */ /* 0x008fca00078e0202 */
[----:B------:R0:W-:Y:S01]  /*0ea0*/  STG.E desc[UR14][R2.64], R14 ;  /* 0x0000000e02007986 */ /* 0x0001e2000c10190e */
[----:B------:R-:W-:Y:S05]  /*0eb0*/  BRA.U UP0, `(.L_x_7) ;  /* 0xfffffff500587547 */ /* 0x000fea000b83ffff */
[----:B0-----:R-:W0:Y:S01]  /*0ec0*/  LDC R2, c[0x0][0x3b4] ;  /* 0x0000ed00ff027b82 */ /* 0x001e220000000800 */
[----:B------:R-:W-:-:S06]  /*0ed0*/  UIADD3 UR4, UPT, UPT, UR4, 0x1, URZ ;  /* 0x0000000104047890 */ /* 0x000fcc000fffe0ff */
[----:B0-----:R-:W-:-:S13]  /*0ee0*/  ISETP.NE.AND P0, PT, R2, UR4, PT ;  /* 0x0000000402007c0c */ /* 0x001fda000bf05270 */
[----:B------:R-:W-:Y:S05]  /*0ef0*/  @!P0 EXIT ;  /* 0x000000000000894d */ /* 0x000fea0003800000 */
[----:B------:R-:W-:Y:S05]  /*0f00*/  BRA `(.L_x_8) ;  /* 0xfffffff400407947 */ /* 0x000fea000383ffff */
.L_x_0:
[----:B------:R-:W-:Y:S01]  /*0f10*/  ISETP.GE.U32.AND P3, PT, R6, R9, PT ;  /* 0x000000090600720c */ /* 0x000fe20003f66070 */
[----:B------:R-:W-:Y:S01]  /*0f20*/  @!P2 VIADD R5, R5, 0x1 ;  /* 0x000000010505a836 */ /* 0x000fe20000000000 */
[----:B------:R-:W-:Y:S01]  /*0f30*/  LOP3.LUT R0, R0, R3, RZ, 0x3c, !PT ;  /* 0x0000000300007212 */ /* 0x000fe200078e3cff */
[----:B------:R-:W-:-:S03]  /*0f40*/  UMOV UR4, URZ ;  /* 0x000000ff00047c82 */ /* 0x000fc60008000000 */
[----:B------:R-:W-:Y:S02]  /*0f50*/  ISETP.GE.AND P0, PT, R0, RZ, PT ;  /* 0x000000ff0000720c */ /* 0x000fe40003f06270 */
[----:B------:R-:W-:-:S04]  /*0f60*/  LOP3.LUT R0, R11, 0x7, RZ, 0xc0, !PT ;  /* 0x000000070b007812 */ /* 0x000fc800078ec0ff */
[----:B------:R-:W-:Y:S02]  /*0f70*/  IADD3 R0, PT, PT, R0, -0x1, RZ ;  /* 0xffffffff00007810 */ /* 0x000fe40007ffe0ff */
[----:B------:R-:W-:Y:S02]  /*0f80*/  @P3 IADD3 R5, PT, PT, R5, 0x1, RZ ;  /* 0x0000000105053810 */ /* 0x000fe40007ffe0ff */
[----:B------:R-:W-:Y:S02]  /*0f90*/  ISETP.GE.U32.AND P2, PT, R0, 0x3, PT ;  /* 0x000000030000780c */ /* 0x000fe40003f46070 */
[----:B------:R-:W-:Y:S02]  /*0fa0*/  LOP3.LUT P3, RZ, R11, 0x7, RZ, 0xc0, !PT ;  /* 0x000000070bff7812 */ /* 0x000fe4000786c0ff */
[----:B------:R-:W-:-:S04]  /*0fb0*/  @!P0 IADD3 R5, PT, PT, -R5, RZ, RZ ;  /* 0x000000ff05058210 */ /* 0x000fc80007ffe1ff */
[----:B------:R-:W-:Y:S02]  /*0fc0*/  SEL R0, R4, R5, !P1 ;  /* 0x0000000504007207 */ /* 0x000fe40004800000 */
[C---:B------:R-:W-:Y:S02]  /*0fd0*/  LOP3.LUT R4, R11.reuse, 0x7ffffff8, RZ, 0xc0, !PT ;  /* 0x7ffffff80b047812 */ /* 0x040fe400078ec0ff */
[----:B------:R-:W-:-:S07]  /*0fe0*/  LOP3.LUT R5, R11, 0x3, RZ, 0xc0, !PT ;  /* 0x000000030b057812 */ /* 0x000fce00078ec0ff */
.L_x_14:
[----:B0-----:R-:W0:Y:S01]  /*0ff0*/  LDC R6, c[0x0][0x3b8] ;  /* 0x0000ee00ff067b82 */ /* 0x001e220000000800 */
[----:B-1----:R-:W1:Y:S01]  /*1000*/  LDCU UR6, c[0x0][0x3b4] ;  /* 0x00007680ff0677ac */ /* 0x002e620008000800 */
[----:B------:R-:W-:Y:S01]  /*1010*/  HFMA2 R9, -RZ, RZ, 0, 0 ;  /* 0x00000000ff097431 */ /* 0x000fe200000001ff */
[----:B------:R-:W-:Y:S01]  /*1020*/  UMOV UR5, UR4 ;  /* 0x0000000400057c82 */ /* 0x000fe20008000000 */
[----:B------:R-:W-:-:S04]  /*1030*/  UIADD3 UR4, UPT, UPT, UR4, 0x1, URZ ;  /* 0x0000000104047890 */ /* 0x000fc8000fffe0ff */
[----:B-1----:R-:W-:Y:S01]  /*1040*/  UISETP.NE.AND UP0, UPT, UR4, UR6, UPT ;  /* 0x000000060400728c */ /* 0x002fe2000bf05270 */
[----:B0-----:R-:W-:-:S13]  /*1050*/  ISETP.GE.U32.AND P0, PT, R6, 0x8, PT ;  /* 0x000000080600780c */ /* 0x001fda0003f06070 */
[----:B--23--:R-:W-:Y:S05]  /*1060*/  @!P0 BRA `(.L_x_9) ;  /* 0x0000000000a48947 */ /* 0x00cfea0003800000 */
[----:B------:R-:W0:Y:S01]  /*1070*/  LDC.64 R2, c[0x0][0x390] ;  /* 0x0000e400ff027b82 */ /* 0x000e220000000a00 */
[----:B------:R-:W-:Y:S01]  /*1080*/  MOV R9, RZ ;  /* 0x000000ff00097202 */ /* 0x000fe20000000f00 */
[----:B------:R-:W1:Y:S01]  /*1090*/  LDCU UR6, c[0x0][0x39c] ;  /* 0x00007380ff0677ac */ /* 0x000e620008000800 */
[----:B------:R-:W2:Y:S05]  /*10a0*/  LDCU UR7, c[0x0][0x3a0] ;  /* 0x00007400ff0777ac */ /* 0x000eaa0008000800 */
.L_x_10:
[----:B---3--:R-:W-:Y:S01]  /*10b0*/  IMAD R11, R6, UR5, R9 ;  /* 0x00000005060b7c24 */ /* 0x008fe2000f8e0209 */
[----:B------:R-:W-:-:S03]  /*10c0*/  IADD3 R9, PT, PT, R9, 0x8, RZ ;  /* 0x0000000809097810 */ /* 0x000fc60007ffe0ff */
[----:B-1----:R-:W-:Y:S01]  /*10d0*/  IMAD R8, R11, UR6, R0 ;  /* 0x000000060b087c24 */ /* 0x002fe2000f8e0200 */
[----:B------:R-:W-:-:S03]  /*10e0*/  ISETP.NE.AND P0, PT, R9, R4, PT ;  /* 0x000000040900720c */ /* 0x000fc60003f05270 */
[C---:B--2---:R-:W-:Y:S01]  /*10f0*/  IMAD R11, R8.reuse, UR7, R7 ;  /* 0x00000007080b7c24 */ /* 0x044fe2000f8e0207 */
[----:B------:R-:W-:-:S05]  /*1100*/  IADD3 R10, PT, PT, R8, UR6, RZ ;  /* 0x00000006080a7c10 */ /* 0x000fca000fffe0ff */
[C---:B------:R-:W-:Y:S02]  /*1110*/  VIADD R12, R10.reuse, UR6 ;  /* 0x000000060a0c7c36 */ /* 0x040fe40008000000 */
[----:B------:R-:W-:Y:S02]  /*1120*/  IMAD R17, R10, UR7, R7 ;  /* 0x000000070a117c24 */ /* 0x000fe4000f8e0207 */
[----:B0-----:R-:W-:Y:S01]  /*1130*/  IMAD.WIDE R10, R11, 0x4, R2 ;  /* 0x000000040b0a7825 */ /* 0x001fe200078e0202 */
[----:B------:R-:W-:-:S03]  /*1140*/  IADD3 R18, PT, PT, R12, UR6, RZ ;  /* 0x000000060c127c10 */ /* 0x000fc6000fffe0ff */
[--C-:B------:R-:W-:Y:S01]  /*1150*/  IMAD R15, R12, UR7, R7.reuse ;  /* 0x000000070c0f7c24 */ /* 0x100fe2000f8e0207 */
[C---:B------:R-:W-:Y:S01]  /*1160*/  IADD3 R8, PT, PT, R18.reuse, UR6, RZ ;  /* 0x0000000612087c10 */ /* 0x040fe2000fffe0ff */
[----:B------:R-:W-:Y:S01]  /*1170*/  IMAD R13, R18, UR7, R7 ;  /* 0x00000007120d7c24 */ /* 0x000fe2000f8e0207 */
[----:B------:R0:W-:Y:S01]  /*1180*/  STG.E desc[UR14][R10.64], RZ ;  /* 0x000000ff0a007986 */ /* 0x0001e2000c10190e */
[----:B------:R-:W-:Y:S01]  /*1190*/  IMAD.WIDE R16, R17, 0x4, R2 ;  /* 0x0000000411107825 */ /* 0x000fe200078e0202 */
[----:B------:R-:W-:-:S03]  /*11a0*/  IADD3 R20, PT, PT, R8, UR6, RZ ;  /* 0x0000000608147c10 */ /* 0x000fc6000fffe0ff */
[--C-:B------:R-:W-:Y:S01]  /*11b0*/  IMAD R19, R8, UR7, R7.reuse ;  /* 0x0000000708137c24 */ /* 0x100fe2000f8e0207 */
[C---:B------:R-:W-:Y:S01]  /*11c0*/  IADD3 R22, PT, PT, R20.reuse, UR6, RZ ;  /* 0x0000000614167c10 */ /* 0x040fe2000fffe0ff */
[----:B------:R-:W-:Y:S01]  /*11d0*/  IMAD R21, R20, UR7, R7 ;  /* 0x0000000714157c24 */ /* 0x000fe2000f8e0207 */
[----:B------:R1:W-:Y:S01]  /*11e0*/  STG.E desc[UR14][R16.64], RZ ;  /* 0x000000ff10007986 */ /* 0x0003e2000c10190e */
[----:B------:R-:W-:Y:S01]  /*11f0*/  IMAD.WIDE R14, R15, 0x4, R2 ;  /* 0x000000040f0e7825 */ /* 0x000fe200078e0202 */
[----:B------:R-:W-:-:S03]  /*1200*/  IADD3 R18, PT, PT, R22, UR6, RZ ;  /* 0x0000000616127c10 */ /* 0x000fc6000fffe0ff */
[----:B------:R-:W-:Y:S01]  /*1210*/  IMAD R23, R22, UR7, R7 ;  /* 0x0000000716177c24 */ /* 0x000fe2000f8e0207 */
[----:B------:R3:W-:Y:S01]  /*1220*/  STG.E desc[UR14][R14.64], RZ ;  /* 0x000000ff0e007986 */ /* 0x0007e2000c10190e */
[----:B------:R-:W-:-:S04]  /*1230*/  IMAD.WIDE R12, R13, 0x4, R2 ;  /* 0x000000040d0c7825 */ /* 0x000fc800078e0202 */
[----:B------:R-:W-:Y:S01]  /*1240*/  IMAD R25, R18, UR7, R7 ;  /* 0x0000000712197c24 */ /* 0x000fe2000f8e0207 */
[----:B------:R3:W-:Y:S01]  /*1250*/  STG.E desc[UR14][R12.64], RZ ;  /* 0x000000ff0c007986 */ /* 0x0007e2000c10190e */
[----:B0-----:R-:W-:-:S04]  /*1260*/  IMAD.WIDE R10, R19, 0x4, R2 ;  /* 0x00000004130a7825 */ /* 0x001fc800078e0202 */
[--C-:B------:R-:W-:Y:S01]  /*1270*/  IMAD.WIDE R18, R21, 0x4, R2.reuse ;  /* 0x0000000415127825 */ /* 0x100fe200078e0202 */
[----:B------:R3:W-:Y:S03]  /*1280*/  STG.E desc[UR14][R10.64], RZ ;  /* 0x000000ff0a007986 */ /* 0x0007e6000c10190e */
[--C-:B-1----:R-:W-:Y:S01]  /*1290*/  IMAD.WIDE R16, R23, 0x4, R2.reuse ;  /* 0x0000000417107825 */ /* 0x102fe200078e0202 */
[----:B------:R3:W-:Y:S03]  /*12a0*/  STG.E desc[UR14][R18.64], RZ ;  /* 0x000000ff12007986 */ /* 0x0007e6000c10190e */
[----:B------:R-:W-:Y:S01]  /*12b0*/  IMAD.WIDE R20, R25, 0x4, R2 ;  /* 0x0000000419147825 */ /* 0x000fe200078e0202 */
[----:B------:R3:W-:Y:S04]  /*12c0*/  STG.E desc[UR14][R16.64], RZ ;  /* 0x000000ff10007986 */ /* 0x0007e8000c10190e */
[----:B------:R3:W-:Y:S01]  /*12d0*/  STG.E desc[UR14][R20.64], RZ ;  /* 0x000000ff14007986 */ /* 0x0007e2000c10190e */
[----:B------:R-:W-:Y:S05]  /*12e0*/  @P0 BRA `(.L_x_10) ;  /* 0xfffffffc00700947 */ /* 0x000fea000383ffff */
[----:B------:R-:W-:-:S07]  /*12f0*/  IMAD.MOV.U32 R9, RZ, RZ, R4 ;  /* 0x000000ffff097224 */ /* 0x000fce00078e0004 */
.L_x_9:
[----:B------:R-:W-:Y:S05]  /*1300*/  @!P3 BRA `(.L_x_11) ;  /* 0x0000000000c4b947 */ /* 0x000fea0003800000 */
[----:B------:R-:W-:Y:S01]  /*1310*/  ISETP.NE.AND P0, PT, R5, RZ, PT ;  /* 0x000000ff0500720c */ /* 0x000fe20003f05270 */
[----:B------:R-:W-:-:S12]  /*1320*/  @!P2 BRA `(.L_x_12) ;  /* 0x000000000054a947 */ /* 0x000fd80003800000 */
[----:B------:R-:W0:Y:S01]  /*1330*/  LDCU UR6, c[0x0][0x39c] ;  /* 0x00007380ff0677ac */ /* 0x000e220008000800 */
[----:B------:R-:W1:Y:S01]  /*1340*/  LDC.64 R2, c[0x0][0x390] ;  /* 0x0000e400ff027b82 */ /* 0x000e620000000a00 */
[----:B---3--:R-:W-:Y:S01]  /*1350*/  IMAD R11, R6, UR5, R9 ;  /* 0x00000005060b7c24 */ /* 0x008fe2000f8e0209 */
[----:B------:R-:W-:Y:S01]  /*1360*/  IADD3 R9, PT, PT, R9, 0x4, RZ ;  /* 0x0000000409097810 */ /* 0x000fe20007ffe0ff */
[----:B------:R-:W2:Y:S02]  /*1370*/  LDCU UR7, c[0x0][0x3a0] ;  /* 0x00007400ff0777ac */ /* 0x000ea40008000800 */
[----:B0-----:R-:W-:-:S04]  /*1380*/  IMAD R8, R11, UR6, R0 ;  /* 0x000000060b087c24 */ /* 0x001fc8000f8e0200 */
[C---:B--2---:R-:W-:Y:S01]  /*1390*/  IMAD R11, R8.reuse, UR7, R7 ;  /* 0x00000007080b7c24 */ /* 0x044fe2000f8e0207 */
[----:B------:R-:W-:-:S04]  /*13a0*/  IADD3 R10, PT, PT, R8, UR6, RZ ;  /* 0x00000006080a7c10 */ /* 0x000fc8000fffe0ff */
[C---:B------:R-:W-:Y:S01]  /*13b0*/  IADD3 R12, PT, PT, R10.reuse, UR6, RZ ;  /* 0x000000060a0c7c10 */ /* 0x040fe2000fffe0ff */
[----:B------:R-:W-:Y:S02]  /*13c0*/  IMAD R13, R10, UR7, R7 ;  /* 0x000000070a0d7c24 */ /* 0x000fe4000f8e0207 */
[----:B-1----:R-:W-:Y:S01]  /*13d0*/  IMAD.WIDE R10, R11, 0x4, R2 ;  /* 0x000000040b0a7825 */ /* 0x002fe200078e0202 */
[----:B------:R-:W-:-:S03]  /*13e0*/  IADD3 R14, PT, PT, R12, UR6, RZ ;  /* 0x000000060c0e7c10 */ /* 0x000fc6000fffe0ff */
[--C-:B------:R-:W-:Y:S01]  /*13f0*/  IMAD R15, R12, UR7, R7.reuse ;  /* 0x000000070c0f7c24 */ /* 0x100fe2000f8e0207 */
[----:B------:R0:W-:Y:S01]  /*1400*/  STG.E desc[UR14][R10.64], RZ ;  /* 0x000000ff0a007986 */ /* 0x0001e2000c10190e */
[----:B------:R-:W-:Y:S02]  /*1410*/  IMAD R17, R14, UR7, R7 ;  /* 0x000000070e117c24 */ /* 0x000fe4000f8e0207 */
[----:B------:R-:W-:-:S04]  /*1420*/  IMAD.WIDE R12, R13, 0x4, R2 ;  /* 0x000000040d0c7825 */ /* 0x000fc800078e0202 */
[--C-:B------:R-:W-:Y:S01]  /*1430*/  IMAD.WIDE R14, R15, 0x4, R2.reuse ;  /* 0x000000040f0e7825 */ /* 0x100fe200078e0202 */
[----:B------:R0:W-:Y:S03]  /*1440*/  STG.E desc[UR14][R12.64], RZ ;  /* 0x000000ff0c007986 */ /* 0x0001e6000c10190e */
[----:B------:R-:W-:Y:S01]  /*1450*/  IMAD.WIDE R2, R17, 0x4, R2 ;  /* 0x0000000411027825 */ /* 0x000fe200078e0202 */
[----:B------:R0:W-:Y:S04]  /*1460*/  STG.E desc[UR14][R14.64], RZ ;  /* 0x000000ff0e007986 */ /* 0x0001e8000c10190e */
[----:B------:R0:W-:Y:S02]  /*1470*/  STG.E desc[UR14][R2.64], RZ ;  /* 0x000000ff02007986 */ /* 0x0001e4000c10190e */
.L_x_12:
[----:B------:R-:W-:Y:S05]  /*1480*/  @!P0 BRA `(.L_x_11) ;  /* 0x0000000000648947 */ /* 0x000fea0003800000 */
[----:B------:R-:W-:Y:S02]  /*1490*/  ISETP.NE.AND P0, PT, R5, 0x1, PT ;  /* 0x000000010500780c */ /* 0x000fe40003f05270 */
[----:B------:R-:W-:-:S11]  /*14a0*/  LOP3.LUT P1, RZ, R6, 0x1, RZ, 0xc0, !PT ;  /* 0x0000000106ff7812 */ /* 0x000fd6000782c0ff */
[----:B------:R-:W-:Y:S05]  /*14b0*/  @!P0 BRA `(.L_x_13) ;  /* 0x0000000000348947 */ /* 0x000fea0003800000 */
[----:B------:R-:W1:Y:S01]  /*14c0*/  LDCU UR6, c[0x0][0x39c] ;  /* 0x00007380ff0677ac */ /* 0x000e620008000800 */
[----:B0-----:R-:W0:Y:S01]  /*14d0*/  LDC.64 R2, c[0x0][0x390] ;  /* 0x0000e400ff027b82 */ /* 0x001e220000000a00 */
[----:B---3--:R-:W-:Y:S01]  /*14e0*/  IMAD R11, R6, UR5, R9 ;  /* 0x00000005060b7c24 */ /* 0x008fe2000f8e0209 */
[----:B------:R-:W-:Y:S01]  /*14f0*/  IADD3 R9, PT, PT, R9, 0x2, RZ ;  /* 0x0000000209097810 */ /* 0x000fe20007ffe0ff */
[----:B------:R-:W2:Y:S02]  /*1500*/  LDCU UR7, c[0x0][0x3a0] ;  /* 0x00007400ff0777ac */ /* 0x000ea40008000800 */
[----:B-1----:R-:W-:-:S04]  /*1510*/  IMAD R8, R11, UR6, R0 ;  /* 0x000000060b087c24 */ /* 0x002fc8000f8e0200 */
[C---:B--2---:R-:W-:Y:S01]  /*1520*/  IMAD R11, R8.reuse, UR7, R7 ;  /* 0x00000007080b7c24 */ /* 0x044fe2000f8e0207 */
[----:B------:R-:W-:-:S05]  /*1530*/  IADD3 R10, PT, PT, R8, UR6, RZ ;  /* 0x00000006080a7c10 */ /* 0x000fca000fffe0ff */
[----:B------:R-:W-:Y:S02]  /*1540*/  IMAD R13, R10, UR7, R7 ;  /* 0x000000070a0d7c24 */ /* 0x000fe4000f8e0207 */
[----:B0-----:R-:W-:-:S04]  /*1550*/  IMAD.WIDE R10, R11, 0x4, R2 ;  /* 0x000000040b0a7825 */ /* 0x001fc800078e0202 */
[----:B------:R-:W-:Y:S01]  /*1560*/  IMAD.WIDE R2, R13, 0x4, R2 ;  /* 0x000000040d027825 */ /* 0x000fe200078e0202 */
[----:B------:R1:W-:Y:S04]  /*1570*/  STG.E desc[UR14][R10.64], RZ ;  /* 0x000000ff0a007986 */ /* 0x0003e8000c10190e */
[----:B------:R1:W-:Y:S02]  /*1580*/  STG.E desc[UR14][R2.64], RZ ;  /* 0x000000ff02007986 */ /* 0x0003e4000c10190e */
.L_x_13:
[----:B------:R-:W-:Y:S05]  /*1590*/  @!P1 BRA `(.L_x_11) ;  /* 0x0000000000209947 */ /* 0x000fea0003800000 */
[----:B------:R-:W2:Y:S01]  /*15a0*/  LDCU UR6, c[0x0][0x39c] ;  /* 0x00007380ff0677ac */ /* 0x000ea20008000800 */
[----:B01----:R-:W0:Y:S01]  /*15b0*/  LDC.64 R2, c[0x0][0x390] ;  /* 0x0000e400ff027b82 */ /* 0x003e220000000a00 */
[----:B------:R-:W-:Y:S01]  /*15c0*/  IMAD R9, R6, UR5, R9 ;  /* 0x0000000506097c24 */ /* 0x000fe2000f8e0209 */
[----:B------:R-:W1:Y:S03]  /*15d0*/  LDCU UR7, c[0x0][0x3a0] ;  /* 0x00007400ff0777ac */ /* 0x000e660008000800 */
[----:B--2---:R-:W-:-:S04]  /*15e0*/  IMAD R6, R9, UR6, R0 ;  /* 0x0000000609067c24 */ /* 0x004fc8000f8e0200 */
[----:B-1----:R-:W-:-:S04]  /*15f0*/  IMAD R9, R6, UR7, R7 ;  /* 0x0000000706097c24 */ /* 0x002fc8000f8e0207 */
[----:B0-----:R-:W-:-:S05]  /*1600*/  IMAD.WIDE R2, R9, 0x4, R2 ;  /* 0x0000000409027825 */ /* 0x001fca00078e0202 */
[----:B------:R2:W-:Y:S02]  /*1610*/  STG.E desc[UR14][R2.64], RZ ;  /* 0x000000ff02007986 */ /* 0x0005e4000c10190e */
.L_x_11:
[----:B------:R-:W-:Y:S05]  /*1620*/  BRA.U UP0, `(.L_x_14) ;  /* 0xfffffff900707547 */ /* 0x000fea000b83ffff */
[----:B------:R-:W-:Y:S05]  /*1630*/  EXIT ;  /* 0x000000000000794d */ /* 0x000fea0003800000 */
.L_x_15:
[----:B------:R-:W-:-:S00]  /*1640*/  BRA `(.L_x_15) ;  /* 0xfffffffc00fc7947 */ /* 0x000fc0000383ffff */
[----:B------:R-:W-:-:S00]  /*1650*/  NOP ;  /* 0x0000000000007918 */ /* 0x000fc00000000000 */
        /* <DEDUP_REMOVED lines=10> */
.L_x_16:


//--------------------- .nv.shared.reserved.0     --------------------------
	.section	.nv.shared.reserved.0,"aw",@nobits
	.weak		__nv_reservedSMEM_offset_0_alias
	.size		__nv_reservedSMEM_offset_0_alias, 0, 64
	.other		__nv_reservedSMEM_offset_0_alias,@"STO_CUDA_RESERVED_SHARED STV_DEFAULT"
__nv_reservedSMEM_offset_0_alias:
	.zero		0
	.zero		64


//--------------------- .nv.constant0._Z13conv2d_kernelPKfS0_Pfiiiiiiiiii --------------------------
	.section	.nv.constant0._Z13conv2d_kernelPKfS0_Pfiiiiiiiiii,"a",@progbits
	.sectionflags	@""
	.align	4
.nv.constant0._Z13conv2d_kernelPKfS0_Pfiiiiiiiiii:
	.zero		960


//--------------------- SYMBOLS --------------------------

	.type		.nv.reservedSmem.offset0,@object
	.size		.nv.reservedSmem.offset0,0x4
